//
// Generated by NVIDIA NVVM Compiler
//
// Compiler Build ID: CL-36424714
// Cuda compilation tools, release 13.0, V13.0.88
// Based on NVVM 20.0.0
//

.version 9.0
.target sm_100
.address_size 64

	// .globl	_Z6matmulIiEvPT_PKS0_S3_i

.visible .entry _Z6matmulIiEvPT_PKS0_S3_i(
	.param .u64 .ptr .align 1 _Z6matmulIiEvPT_PKS0_S3_i_param_0,
	.param .u64 .ptr .align 1 _Z6matmulIiEvPT_PKS0_S3_i_param_1,
	.param .u64 .ptr .align 1 _Z6matmulIiEvPT_PKS0_S3_i_param_2,
	.param .u32 _Z6matmulIiEvPT_PKS0_S3_i_param_3
)
{
	.reg .pred 	%p<10>;
	.reg .b32 	%r<110>;
	.reg .b64 	%rd<66>;

	ld.param.u64 	%rd14, [_Z6matmulIiEvPT_PKS0_S3_i_param_0];
	ld.param.u64 	%rd15, [_Z6matmulIiEvPT_PKS0_S3_i_param_1];
	ld.param.u64 	%rd16, [_Z6matmulIiEvPT_PKS0_S3_i_param_2];
	ld.param.u32 	%r23, [_Z6matmulIiEvPT_PKS0_S3_i_param_3];
	cvta.to.global.u64 	%rd1, %rd16;
	cvta.to.global.u64 	%rd2, %rd15;
	cvta.to.global.u64 	%rd17, %rd14;
	mov.u32 	%r24, %ntid.x;
	mov.u32 	%r25, %ctaid.x;
	mov.u32 	%r26, %tid.x;
	mad.lo.s32 	%r1, %r24, %r25, %r26;
	mov.u32 	%r27, %ntid.y;
	mov.u32 	%r28, %ctaid.y;
	mov.u32 	%r29, %tid.y;
	mad.lo.s32 	%r30, %r27, %r28, %r29;
	mul.lo.s32 	%r2, %r23, %r30;
	add.s32 	%r31, %r2, %r1;
	mul.wide.s32 	%rd18, %r31, 4;
	add.s64 	%rd3, %rd17, %rd18;
	mov.b32 	%r32, 0;
	st.global.u32 	[%rd3], %r32;
	setp.lt.s32 	%p1, %r23, 1;
	@%p1 bra 	$L__BB0_12;
	and.b32  	%r3, %r23, 7;
	setp.lt.u32 	%p2, %r23, 8;
	mov.b32 	%r104, 0;
	mov.u32 	%r107, %r104;
	@%p2 bra 	$L__BB0_4;
	and.b32  	%r35, %r23, 2147483640;
	neg.s32 	%r102, %r35;
	mul.wide.u32 	%rd19, %r23, 4;
	add.s64 	%rd4, %rd1, %rd19;
	mul.wide.u32 	%rd20, %r23, 8;
	add.s64 	%rd5, %rd1, %rd20;
	mul.wide.u32 	%rd21, %r23, 12;
	add.s64 	%rd6, %rd1, %rd21;
	mul.wide.u32 	%rd22, %r23, 16;
	add.s64 	%rd7, %rd1, %rd22;
	mul.wide.u32 	%rd23, %r23, 20;
	add.s64 	%rd8, %rd1, %rd23;
	mul.wide.u32 	%rd24, %r23, 24;
	add.s64 	%rd9, %rd1, %rd24;
	mul.wide.u32 	%rd25, %r23, 28;
	add.s64 	%rd10, %rd1, %rd25;
	mul.wide.u32 	%rd26, %r2, 4;
	add.s64 	%rd27, %rd26, %rd2;
	add.s64 	%rd65, %rd27, 16;
	mov.b32 	%r104, 0;
	mov.u32 	%r101, %r1;
$L__BB0_3:
	.pragma "nounroll";
	and.b32  	%r107, %r23, 2147483640;
	mul.wide.s32 	%rd28, %r101, 4;
	add.s64 	%rd29, %rd4, %rd28;
	add.s64 	%rd30, %rd5, %rd28;
	add.s64 	%rd31, %rd6, %rd28;
	add.s64 	%rd32, %rd7, %rd28;
	add.s64 	%rd33, %rd8, %rd28;
	add.s64 	%rd34, %rd9, %rd28;
	add.s64 	%rd35, %rd10, %rd28;
	add.s64 	%rd36, %rd1, %rd28;
	ld.global.u32 	%r36, [%rd65+-16];
	ld.global.u32 	%r37, [%rd36];
	add.s32 	%r38, %r37, %r36;
	add.s32 	%r39, %r38, %r104;
	st.global.u32 	[%rd3], %r39;
	ld.global.u32 	%r40, [%rd65+-12];
	ld.global.u32 	%r41, [%rd29];
	add.s32 	%r42, %r41, %r40;
	add.s32 	%r43, %r42, %r39;
	st.global.u32 	[%rd3], %r43;
	ld.global.u32 	%r44, [%rd65+-8];
	ld.global.u32 	%r45, [%rd30];
	add.s32 	%r46, %r45, %r44;
	add.s32 	%r47, %r46, %r43;
	st.global.u32 	[%rd3], %r47;
	ld.global.u32 	%r48, [%rd65+-4];
	ld.global.u32 	%r49, [%rd31];
	add.s32 	%r50, %r49, %r48;
	add.s32 	%r51, %r50, %r47;
	st.global.u32 	[%rd3], %r51;
	ld.global.u32 	%r52, [%rd65];
	ld.global.u32 	%r53, [%rd32];
	add.s32 	%r54, %r53, %r52;
	add.s32 	%r55, %r54, %r51;
	st.global.u32 	[%rd3], %r55;
	ld.global.u32 	%r56, [%rd65+4];
	ld.global.u32 	%r57, [%rd33];
	add.s32 	%r58, %r57, %r56;
	add.s32 	%r59, %r58, %r55;
	st.global.u32 	[%rd3], %r59;
	ld.global.u32 	%r60, [%rd65+8];
	ld.global.u32 	%r61, [%rd34];
	add.s32 	%r62, %r61, %r60;
	add.s32 	%r63, %r62, %r59;
	st.global.u32 	[%rd3], %r63;
	ld.global.u32 	%r64, [%rd65+12];
	ld.global.u32 	%r65, [%rd35];
	add.s32 	%r66, %r65, %r64;
	add.s32 	%r104, %r66, %r63;
	st.global.u32 	[%rd3], %r104;
	add.s32 	%r102, %r102, 8;
	shl.b32 	%r67, %r23, 3;
	add.s32 	%r101, %r101, %r67;
	add.s64 	%rd65, %rd65, 32;
	setp.ne.s32 	%p3, %r102, 0;
	@%p3 bra 	$L__BB0_3;
$L__BB0_4:
	setp.eq.s32 	%p4, %r3, 0;
	@%p4 bra 	$L__BB0_12;
	and.b32  	%r14, %r23, 3;
	setp.lt.u32 	%p5, %r3, 4;
	@%p5 bra 	$L__BB0_7;
	add.s32 	%r68, %r107, %r2;
	mul.wide.u32 	%rd37, %r68, 4;
	add.s64 	%rd38, %rd2, %rd37;
	ld.global.u32 	%r69, [%rd38];
	mad.lo.s32 	%r70, %r107, %r23, %r1;
	mul.wide.s32 	%rd39, %r70, 4;
	add.s64 	%rd40, %rd1, %rd39;
	ld.global.u32 	%r71, [%rd40];
	add.s32 	%r72, %r71, %r69;
	add.s32 	%r73, %r72, %r104;
	st.global.u32 	[%rd3], %r73;
	cvt.u64.u32 	%rd41, %r2;
	cvt.u64.u32 	%rd42, %r107;
	add.s64 	%rd43, %rd42, %rd41;
	shl.b64 	%rd44, %rd43, 2;
	add.s64 	%rd45, %rd2, %rd44;
	ld.global.u32 	%r74, [%rd45+4];
	mul.wide.u32 	%rd46, %r23, 4;
	add.s64 	%rd47, %rd40, %rd46;
	ld.global.u32 	%r75, [%rd47];
	add.s32 	%r76, %r75, %r74;
	add.s32 	%r77, %r76, %r73;
	st.global.u32 	[%rd3], %r77;
	ld.global.u32 	%r78, [%rd45+8];
	add.s64 	%rd48, %rd47, %rd46;
	ld.global.u32 	%r79, [%rd48];
	add.s32 	%r80, %r79, %r78;
	add.s32 	%r81, %r80, %r77;
	st.global.u32 	[%rd3], %r81;
	ld.global.u32 	%r82, [%rd45+12];
	add.s64 	%rd49, %rd48, %rd46;
	ld.global.u32 	%r83, [%rd49];
	add.s32 	%r84, %r83, %r82;
	add.s32 	%r104, %r84, %r81;
	st.global.u32 	[%rd3], %r104;
	add.s32 	%r107, %r107, 4;
$L__BB0_7:
	setp.eq.s32 	%p6, %r14, 0;
	@%p6 bra 	$L__BB0_12;
	setp.eq.s32 	%p7, %r14, 1;
	@%p7 bra 	$L__BB0_10;
	add.s32 	%r85, %r107, %r2;
	mul.wide.u32 	%rd50, %r85, 4;
	add.s64 	%rd51, %rd2, %rd50;
	ld.global.u32 	%r86, [%rd51];
	mad.lo.s32 	%r87, %r107, %r23, %r1;
	mul.wide.s32 	%rd52, %r87, 4;
	add.s64 	%rd53, %rd1, %rd52;
	ld.global.u32 	%r88, [%rd53];
	add.s32 	%r89, %r88, %r86;
	add.s32 	%r90, %r89, %r104;
	st.global.u32 	[%rd3], %r90;
	cvt.u64.u32 	%rd54, %r2;
	cvt.u64.u32 	%rd55, %r107;
	add.s64 	%rd56, %rd55, %rd54;
	shl.b64 	%rd57, %rd56, 2;
	add.s64 	%rd58, %rd2, %rd57;
	ld.global.u32 	%r91, [%rd58+4];
	mul.wide.u32 	%rd59, %r23, 4;
	add.s64 	%rd60, %rd53, %rd59;
	ld.global.u32 	%r92, [%rd60];
	add.s32 	%r93, %r92, %r91;
	add.s32 	%r104, %r93, %r90;
	st.global.u32 	[%rd3], %r104;
	add.s32 	%r107, %r107, 2;
$L__BB0_10:
	and.b32  	%r94, %r23, 1;
	setp.eq.b32 	%p8, %r94, 1;
	not.pred 	%p9, %p8;
	@%p9 bra 	$L__BB0_12;
	add.s32 	%r95, %r107, %r2;
	mul.wide.u32 	%rd61, %r95, 4;
	add.s64 	%rd62, %rd2, %rd61;
	ld.global.u32 	%r96, [%rd62];
	mad.lo.s32 	%r97, %r107, %r23, %r1;
	mul.wide.s32 	%rd63, %r97, 4;
	add.s64 	%rd64, %rd1, %rd63;
	ld.global.u32 	%r98, [%rd64];
	add.s32 	%r99, %r98, %r96;
	add.s32 	%r100, %r99, %r104;
	st.global.u32 	[%rd3], %r100;
$L__BB0_12:
	ret;

}


// ===== COMPILED SASS (sm_100) =====

	.target	sm_100

	.elftype	@"ET_EXEC"


//--------------------- .note.nv.tkinfo           --------------------------
	.section	.note.nv.tkinfo,"",@"SHT_NOTE"
	.sectionflags	@"SHF_NOTE_NV_TKINFO"
	.tkinfo
        /*0018*/ 	.word	0x00000002
        /*0030*/ 	.string	""
        /*0030*/ 	.string	"ptxas"
        /*0030*/ 	.string	"Cuda compilation tools, release 13.0, V13.0.88"
        /*0030*/ 	.string	"Build cuda_13.0.r13.0/compiler.36424714_0"
        /*0030*/ 	.string	"-arch sm_100 -m 64 "



//--------------------- .note.nv.cuinfo           --------------------------
	.section	.note.nv.cuinfo,"",@"SHT_NOTE"
	.sectionflags	@"SHF_NOTE_NV_CUINFO"
        /*0018*/ 	.short	0x0002
        /*001a*/ 	.short	0x0064
        /*001c*/ 	.short	0x0082
	.zero		2


//--------------------- .nv.info                  --------------------------
	.section	.nv.info,"",@"SHT_CUDA_INFO"
	.align	4


	//----- nvinfo : EIATTR_REGCOUNT
	.align		4
        /*0000*/ 	.byte	0x04, 0x2f
        /*0002*/ 	.short	(.L_1 - .L_0)
	.align		4
.L_0:
        /*0004*/ 	.word	index@(_Z6matmulIiEvPT_PKS0_S3_i)
        /*0008*/ 	.word	0x00000018


	//----- nvinfo : EIATTR_FRAME_SIZE
	.align		4
.L_1:
        /*000c*/ 	.byte	0x04, 0x11
        /*000e*/ 	.short	(.L_3 - .L_2)
	.align		4
.L_2:
        /*0010*/ 	.word	index@(_Z6matmulIiEvPT_PKS0_S3_i)
        /*0014*/ 	.word	0x00000000


	//----- nvinfo : EIATTR_MIN_STACK_SIZE
	.align		4
.L_3:
        /*0018*/ 	.byte	0x04, 0x12
        /*001a*/ 	.short	(.L_5 - .L_4)
	.align		4
.L_4:
        /*001c*/ 	.word	index@(_Z6matmulIiEvPT_PKS0_S3_i)
        /*0020*/ 	.word	0x00000000
.L_5:


//--------------------- .nv.compat                --------------------------
	.section	.nv.compat,"",@"SHT_CUDA_COMPAT_INFO"
	.align	4
        /*0000*/ 	.byte	0x02, 0x09, 0x00, 0x00, 0x02, 0x02, 0x01, 0x00, 0x02, 0x05, 0x05, 0x00, 0x03, 0x07, 0x01, 0x01
        /*0010*/ 	.byte	0x02, 0x03, 0x00, 0x00, 0x02, 0x06, 0x01, 0x00, 0x04, 0x0b, 0x08, 0x00, 0x09, 0x00, 0x00, 0x00
        /*0020*/ 	.byte	0x00, 0x00, 0x00, 0x00


//--------------------- .nv.info._Z6matmulIiEvPT_PKS0_S3_i --------------------------
	.section	.nv.info._Z6matmulIiEvPT_PKS0_S3_i,"",@"SHT_CUDA_INFO"
	.sectionflags	@""
	.align	4


	//----- nvinfo : EIATTR_CUDA_API_VERSION
	.align		4
        /*0000*/ 	.byte	0x04, 0x37
        /*0002*/ 	.short	(.L_7 - .L_6)
.L_6:
        /*0004*/ 	.word	0x00000082


	//----- nvinfo : EIATTR_KPARAM_INFO
	.align		4
.L_7:
        /*0008*/ 	.byte	0x04, 0x17
        /*000a*/ 	.short	(.L_9 - .L_8)
.L_8:
        /*000c*/ 	.word	0x00000000
        /*0010*/ 	.short	0x0003
        /*0012*/ 	.short	0x0018
        /*0014*/ 	.byte	0x00, 0xf0, 0x11, 0x00


	//----- nvinfo : EIATTR_KPARAM_INFO
	.align		4
.L_9:
        /*0018*/ 	.byte	0x04, 0x17
        /*001a*/ 	.short	(.L_11 - .L_10)
.L_10:
        /*001c*/ 	.word	0x00000000
        /*0020*/ 	.short	0x0002
        /*0022*/ 	.short	0x0010
        /*0024*/ 	.byte	0x00, 0xf5, 0x21, 0x00


	//----- nvinfo : EIATTR_KPARAM_INFO
	.align		4
.L_11:
        /*0028*/ 	.byte	0x04, 0x17
        /*002a*/ 	.short	(.L_13 - .L_12)
.L_12:
        /*002c*/ 	.word	0x00000000
        /*0030*/ 	.short	0x0001
        /*0032*/ 	.short	0x0008
        /*0034*/ 	.byte	0x00, 0xf5, 0x21, 0x00


	//----- nvinfo : EIATTR_KPARAM_INFO
	.align		4
.L_13:
        /*0038*/ 	.byte	0x04, 0x17
        /*003a*/ 	.short	(.L_15 - .L_14)
.L_14:
        /*003c*/ 	.word	0x00000000
        /*0040*/ 	.short	0x0000
        /*0042*/ 	.short	0x0000
        /*0044*/ 	.byte	0x00, 0xf5, 0x21, 0x00


	//----- nvinfo : EIATTR_SPARSE_MMA_MASK
	.align		4
.L_15:
        /*0048*/ 	.byte	0x03, 0x50
        /*004a*/ 	.short	0x0000


	//----- nvinfo : EIATTR_MAXREG_COUNT
	.align		4
        /*004c*/ 	.byte	0x03, 0x1b
        /*004e*/ 	.short	0x00ff


	//----- nvinfo : EIATTR_MERCURY_ISA_VERSION
	.align		4
        /*0050*/ 	.byte	0x03, 0x5f
        /*0052*/ 	.short	0x0101


	//----- nvinfo : EIATTR_VRC_CTA_INIT_COUNT
	.align		4
        /*0054*/ 	.byte	0x02, 0x4a
	.zero		1
	.zero		1


	//----- nvinfo : EIATTR_EXIT_INSTR_OFFSETS
	.align		4
        /*0058*/ 	.byte	0x04, 0x1c
        /*005a*/ 	.short	(.L_17 - .L_16)


	//   ....[0]....
.L_16:
        /*005c*/ 	.word	0x00000120


	//   ....[1]....
        /*0060*/ 	.word	0x00000640


	//   ....[2]....
        /*0064*/ 	.word	0x000008b0


	//   ....[3]....
        /*0068*/ 	.word	0x00000a70


	//   ....[4]....
        /*006c*/ 	.word	0x00000b20


	//----- nvinfo : EIATTR_CBANK_PARAM_SIZE
	.align		4
.L_17:
        /*0070*/ 	.byte	0x03, 0x19
        /*0072*/ 	.short	0x001c


	//----- nvinfo : EIATTR_PARAM_CBANK
	.align		4
        /*0074*/ 	.byte	0x04, 0x0a
        /*0076*/ 	.short	(.L_19 - .L_18)
	.align		4
.L_18:
        /*0078*/ 	.word	index@(.nv.constant0._Z6matmulIiEvPT_PKS0_S3_i)
        /*007c*/ 	.short	0x0380
        /*007e*/ 	.short	0x001c


	//----- nvinfo : EIATTR_SW_WAR
	.align		4
.L_19:
        /*0080*/ 	.byte	0x04, 0x36
        /*0082*/ 	.short	(.L_21 - .L_20)
.L_20:
        /*0084*/ 	.word	0x00000008
.L_21:


//--------------------- .nv.callgraph             --------------------------
	.section	.nv.callgraph,"",@"SHT_CUDA_CALLGRAPH"
	.align	4
	.sectionentsize	8
	.align		4
        /*0000*/ 	.word	0x00000000
	.align		4
        /*0004*/ 	.word	0xffffffff
	.align		4
        /*0008*/ 	.word	0x00000000
	.align		4
        /*000c*/ 	.word	0xfffffffe
	.align		4
        /*0010*/ 	.word	0x00000000
	.align		4
        /*0014*/ 	.word	0xfffffffd
	.align		4
        /*0018*/ 	.word	0x00000000
	.align		4
        /*001c*/ 	.word	0xfffffffc


//--------------------- .text._Z6matmulIiEvPT_PKS0_S3_i --------------------------
	.section	.text._Z6matmulIiEvPT_PKS0_S3_i,"ax",@progbits
	.align	128
        .global         _Z6matmulIiEvPT_PKS0_S3_i
        .type           _Z6matmulIiEvPT_PKS0_S3_i,@function
        .size           _Z6matmulIiEvPT_PKS0_S3_i,(.L_x_5 - _Z6matmulIiEvPT_PKS0_S3_i)
        .other          _Z6matmulIiEvPT_PKS0_S3_i,@"STO_CUDA_ENTRY STV_DEFAULT"
_Z6matmulIiEvPT_PKS0_S3_i:
.text._Z6matmulIiEvPT_PKS0_S3_i:
[----:B------:R-:W-:Y:S01]  /*0000*/  LDC R1, c[0x0][0x37c] ;  /* 0x0000df00ff017b82 */ /* 0x000fe20000000800 */
[----:B------:R-:W0:Y:S01]  /*0010*/  S2R R5, SR_CTAID.Y ;  /* 0x0000000000057919 */ /* 0x000e220000002600 */
[----:B------:R-:W1:Y:S06]  /*0020*/  LDCU UR4, c[0x0][0x360] ;  /* 0x00006c00ff0477ac */ /* 0x000e6c0008000800 */
[----:B------:R-:W2:Y:S01]  /*0030*/  LDC.64 R2, c[0x0][0x380] ;  /* 0x0000e000ff027b82 */ /* 0x000ea20000000a00 */
[----:B------:R-:W0:Y:S01]  /*0040*/  S2R R4, SR_TID.Y ;  /* 0x0000000000047919 */ /* 0x000e220000002200 */
[----:B------:R-:W3:Y:S01]  /*0050*/  LDCU UR18, c[0x0][0x398] ;  /* 0x00007300ff1277ac */ /* 0x000ee20008000800 */
[----:B------:R-:W1:Y:S01]  /*0060*/  S2R R0, SR_CTAID.X ;  /* 0x0000000000007919 */ /* 0x000e620000002500 */
[----:B------:R-:W0:Y:S01]  /*0070*/  LDCU UR5, c[0x0][0x364] ;  /* 0x00006c80ff0577ac */ /* 0x000e220008000800 */
[----:B------:R-:W1:Y:S01]  /*0080*/  S2R R7, SR_TID.X ;  /* 0x0000000000077919 */ /* 0x000e620000002100 */
[----:B------:R-:W4:Y:S01]  /*0090*/  LDCU.64 UR16, c[0x0][0x358] ;  /* 0x00006b00ff1077ac */ /* 0x000f220008000a00 */
[----:B---3--:R-:W-:-:S06]  /*00a0*/  UISETP.GE.AND UP0, UPT, UR18, 0x1, UPT ;  /* 0x000000011200788c */ /* 0x008fcc000bf06270 */
[----:B------:R-:W-:Y:S01]  /*00b0*/  PLOP3.LUT P0, PT, PT, PT, UP0, 0x80, 0x8 ;  /* 0x000000000008781c */ /* 0x000fe20003f0f008 */
[----:B0-----:R-:W-:-:S04]  /*00c0*/  IMAD R5, R5, UR5, R4 ;  /* 0x0000000505057c24 */ /* 0x001fc8000f8e0204 */
[----:B------:R-:W-:Y:S02]  /*00d0*/  IMAD R5, R5, UR18, RZ ;  /* 0x0000001205057c24 */ /* 0x000fe4000f8e02ff */
[----:B-1----:R-:W-:-:S04]  /*00e0*/  IMAD R0, R0, UR4, R7 ;  /* 0x0000000400007c24 */ /* 0x002fc8000f8e0207 */
[----:B------:R-:W-:-:S04]  /*00f0*/  IMAD.IADD R7, R0, 0x1, R5 ;  /* 0x0000000100077824 */ /* 0x000fc800078e0205 */
[----:B--2---:R-:W-:-:S05]  /*0100*/  IMAD.WIDE R2, R7, 0x4, R2 ;  /* 0x0000000407027825 */ /* 0x004fca00078e0202 */
[----:B----4-:R0:W-:Y:S01]  /*0110*/  STG.E desc[UR16][R2.64], RZ ;  /* 0x000000ff02007986 */ /* 0x0101e2000c101910 */
[----:B------:R-:W-:Y:S05]  /*0120*/  @!P0 EXIT ;  /* 0x000000000000894d */ /* 0x000fea0003800000 */
[----:B------:R-:W-:Y:S01]  /*0130*/  UISETP.GE.U32.AND UP0, UPT, UR18, 0x8, UPT ;  /* 0x000000081200788c */ /* 0x000fe2000bf06070 */
[----:B------:R-:W-:Y:S02]  /*0140*/  HFMA2 R7, -RZ, RZ, 0, 0 ;  /* 0x00000000ff077431 */ /* 0x000fe400000001ff */
[----:B------:R-:W-:-:S06]  /*0150*/  IMAD.MOV.U32 R4, RZ, RZ, RZ ;  /* 0x000000ffff047224 */ /* 0x000fcc00078e00ff */
[----:B------:R-:W-:Y:S05]  /*0160*/  BRA.U !UP0, `(.L_x_0) ;  /* 0x00000005082c7547 */ /* 0x000fea000b800000 */
[----:B------:R-:W1:Y:S01]  /*0170*/  LDC.64 R6, c[0x0][0x388] ;  /* 0x0000e200ff067b82 */ /* 0x000e620000000a00 */
[----:B------:R-:W2:Y:S01]  /*0180*/  LDCU.64 UR20, c[0x0][0x390] ;  /* 0x00007200ff1477ac */ /* 0x000ea20008000a00 */
[----:B------:R-:W-:Y:S01]  /*0190*/  MOV R4, R0 ;  /* 0x0000000000047202 */ /* 0x000fe20000000f00 */
[----:B------:R-:W-:-:S04]  /*01a0*/  ULOP3.LUT UR4, UR18, 0x7ffffff8, URZ, 0xc0, !UPT ;  /* 0x7ffffff812047892 */ /* 0x000fc8000f8ec0ff */
[----:B------:R-:W-:Y:S02]  /*01b0*/  UIADD3 UR4, UPT, UPT, -UR4, URZ, URZ ;  /* 0x000000ff04047290 */ /* 0x000fe4000fffe1ff */
[----:B--2---:R-:W-:Y:S02]  /*01c0*/  UIMAD.WIDE.U32 UR6, UR18, 0xc, UR20 ;  /* 0x0000000c120678a5 */ /* 0x004fe4000f8e0014 */
[----:B------:R-:W-:Y:S02]  /*01d0*/  UIMAD.WIDE.U32 UR8, UR18, 0x10, UR20 ;  /* 0x00000010120878a5 */ /* 0x000fe4000f8e0014 */
[----:B------:R-:W-:Y:S01]  /*01e0*/  UIMAD.WIDE.U32 UR10, UR18, 0x14, UR20 ;  /* 0x00000014120a78a5 */ /* 0x000fe2000f8e0014 */
[----:B-1----:R-:W-:Y:S01]  /*01f0*/  IMAD.WIDE.U32 R6, R5, 0x4, R6 ;  /* 0x0000000405067825 */ /* 0x002fe200078e0006 */
[----:B------:R-:W-:Y:S02]  /*0200*/  UIMAD.WIDE.U32 UR12, UR18, 0x18, UR20 ;  /* 0x00000018120c78a5 */ /* 0x000fe4000f8e0014 */
[----:B------:R-:W-:Y:S01]  /*0210*/  UIMAD.WIDE.U32 UR14, UR18, 0x1c, UR20 ;  /* 0x0000001c120e78a5 */ /* 0x000fe2000f8e0014 */
[----:B------:R-:W-:-:S04]  /*0220*/  IADD3 R6, P0, PT, R6, 0x10, RZ ;  /* 0x0000001006067810 */ /* 0x000fc80007f1e0ff */
[----:B------:R-:W-:Y:S01]  /*0230*/  IADD3.X R9, PT, PT, RZ, R7, RZ, P0, !PT ;  /* 0x00000007ff097210 */ /* 0x000fe200007fe4ff */
[----:B------:R-:W-:-:S08]  /*0240*/  IMAD.MOV.U32 R7, RZ, RZ, RZ ;  /* 0x000000ffff077224 */ /* 0x000fd000078e00ff */
.L_x_1:
[----:B------:R-:W-:Y:S01]  /*0250*/  IMAD.MOV.U32 R11, RZ, RZ, 0x4 ;  /* 0x00000004ff0b7424 */ /* 0x000fe200078e00ff */
[----:B------:R-:W-:-:S03]  /*0260*/  MOV R8, R6 ;  /* 0x0000000600087202 */ /* 0x000fc60000000f00 */
[----:B------:R-:W-:Y:S02]  /*0270*/  IMAD.WIDE R10, R4, R11, UR20 ;  /* 0x00000014040a7e25 */ /* 0x000fe4000f8e020b */
[----:B--2---:R-:W2:Y:S04]  /*0280*/  LDG.E R6, desc[UR16][R8.64+-0x10] ;  /* 0xfffff01008067981 */ /* 0x004ea8000c1e1900 */
[----:B------:R-:W2:Y:S01]  /*0290*/  LDG.E R10, desc[UR16][R10.64] ;  /* 0x000000100a0a7981 */ /* 0x000ea2000c1e1900 */
[----:B------:R-:W-:-:S06]  /*02a0*/  UIMAD.WIDE.U32 UR22, UR18, 0x4, UR20 ;  /* 0x00000004121678a5 */ /* 0x000fcc000f8e0014 */
[----:B------:R-:W-:Y:S01]  /*02b0*/  MOV R13, UR23 ;  /* 0x00000017000d7c02 */ /* 0x000fe20008000f00 */
[----:B------:R-:W-:Y:S01]  /*02c0*/  IMAD.U32 R12, RZ, RZ, UR22 ;  /* 0x00000016ff0c7e24 */ /* 0x000fe2000f8e00ff */
[----:B--2---:R-:W-:-:S03]  /*02d0*/  IADD3 R15, PT, PT, R7, R10, R6 ;  /* 0x0000000a070f7210 */ /* 0x004fc60007ffe006 */
[----:B------:R-:W-:Y:S02]  /*02e0*/  IMAD.WIDE R6, R4, 0x4, R12 ;  /* 0x0000000404067825 */ /* 0x000fe400078e020c */
[----:B------:R1:W-:Y:S04]  /*02f0*/  STG.E desc[UR16][R2.64], R15 ;  /* 0x0000000f02007986 */ /* 0x0003e8000c101910 */
[----:B------:R-:W2:Y:S04]  /*0300*/  LDG.E R6, desc[UR16][R6.64] ;  /* 0x0000001006067981 */ /* 0x000ea8000c1e1900 */
[----:B------:R-:W2:Y:S01]  /*0310*/  LDG.E R14, desc[UR16][R8.64+-0xc] ;  /* 0xfffff410080e7981 */ /* 0x000ea2000c1e1900 */
[----:B------:R-:W-:-:S06]  /*0320*/  UIMAD.WIDE.U32 UR22, UR18, 0x8, UR20 ;  /* 0x00000008121678a5 */ /* 0x000fcc000f8e0014 */
[----:B------:R-:W-:Y:S01]  /*0330*/  MOV R13, UR23 ;  /* 0x00000017000d7c02 */ /* 0x000fe20008000f00 */
[----:B------:R-:W-:-:S04]  /*0340*/  IMAD.U32 R12, RZ, RZ, UR22 ;  /* 0x00000016ff0c7e24 */ /* 0x000fc8000f8e00ff */
[----:B------:R-:W-:Y:S01]  /*0350*/  IMAD.WIDE R10, R4, 0x4, R12 ;  /* 0x00000004040a7825 */ /* 0x000fe200078e020c */
[----:B--2---:R-:W-:-:S05]  /*0360*/  IADD3 R17, PT, PT, R15, R6, R14 ;  /* 0x000000060f117210 */ /* 0x004fca0007ffe00e */
[----:B------:R2:W-:Y:S04]  /*0370*/  STG.E desc[UR16][R2.64], R17 ;  /* 0x0000001102007986 */ /* 0x0005e8000c101910 */
[----:B------:R-:W1:Y:S04]  /*0380*/  LDG.E R10, desc[UR16][R10.64] ;  /* 0x000000100a0a7981 */ /* 0x000e68000c1e1900 */
[----:B------:R-:W1:Y:S01]  /*0390*/  LDG.E R12, desc[UR16][R8.64+-0x8] ;  /* 0xfffff810080c7981 */ /* 0x000e62000c1e1900 */
[----:B------:R-:W-:-:S04]  /*03a0*/  IMAD.MOV.U32 R13, RZ, RZ, 0x4 ;  /* 0x00000004ff0d7424 */ /* 0x000fc800078e00ff */
[----:B------:R-:W-:Y:S01]  /*03b0*/  IMAD.WIDE R6, R4, R13, UR6 ;  /* 0x0000000604067e25 */ /* 0x000fe2000f8e020d */
[----:B-1----:R-:W-:-:S05]  /*03c0*/  IADD3 R15, PT, PT, R17, R10, R12 ;  /* 0x0000000a110f7210 */ /* 0x002fca0007ffe00c */
[----:B------:R1:W-:Y:S04]  /*03d0*/  STG.E desc[UR16][R2.64], R15 ;  /* 0x0000000f02007986 */ /* 0x0003e8000c101910 */
[----:B------:R-:W3:Y:S04]  /*03e0*/  LDG.E R6, desc[UR16][R6.64] ;  /* 0x0000001006067981 */ /* 0x000ee8000c1e1900 */
[----:B------:R-:W3:Y:S01]  /*03f0*/  LDG.E R12, desc[UR16][R8.64+-0x4] ;  /* 0xfffffc10080c7981 */ /* 0x000ee2000c1e1900 */
[----:B------:R-:W-:Y:S01]  /*0400*/  HFMA2 R11, -RZ, RZ, 0, 2.384185791015625e-07 ;  /* 0x00000004ff0b7431 */ /* 0x000fe200000001ff */
[----:B---3--:R-:W-:Y:S01]  /*0410*/  IADD3 R19, PT, PT, R15, R6, R12 ;  /* 0x000000060f137210 */ /* 0x008fe20007ffe00c */
[----:B------:R-:W-:-:S04]  /*0420*/  IMAD.WIDE R12, R4, R13, UR8 ;  /* 0x00000008040c7e25 */ /* 0x000fc8000f8e020d */
[----:B------:R3:W-:Y:S04]  /*0430*/  STG.E desc[UR16][R2.64], R19 ;  /* 0x0000001302007986 */ /* 0x0007e8000c101910 */
[----:B------:R-:W2:Y:S04]  /*0440*/  LDG.E R12, desc[UR16][R12.64] ;  /* 0x000000100c0c7981 */ /* 0x000ea8000c1e1900 */
[----:B------:R-:W2:Y:S02]  /*0450*/  LDG.E R10, desc[UR16][R8.64] ;  /* 0x00000010080a7981 */ /* 0x000ea4000c1e1900 */
[----:B--2---:R-:W-:Y:S01]  /*0460*/  IADD3 R17, PT, PT, R19, R12, R10 ;  /* 0x0000000c13117210 */ /* 0x004fe20007ffe00a */
[----:B------:R-:W-:-:S04]  /*0470*/  IMAD.WIDE R10, R4, R11, UR10 ;  /* 0x0000000a040a7e25 */ /* 0x000fc8000f8e020b */
[----:B------:R2:W-:Y:S04]  /*0480*/  STG.E desc[UR16][R2.64], R17 ;  /* 0x0000001102007986 */ /* 0x0005e8000c101910 */
[----:B------:R-:W4:Y:S04]  /*0490*/  LDG.E R10, desc[UR16][R10.64] ;  /* 0x000000100a0a7981 */ /* 0x000f28000c1e1900 */
[----:B------:R-:W4:Y:S01]  /*04a0*/  LDG.E R6, desc[UR16][R8.64+0x4] ;  /* 0x0000041008067981 */ /* 0x000f22000c1e1900 */
[----:B-1----:R-:W-:-:S04]  /*04b0*/  IMAD.MOV.U32 R15, RZ, RZ, 0x4 ;  /* 0x00000004ff0f7424 */ /* 0x002fc800078e00ff */
[----:B------:R-:W-:Y:S01]  /*04c0*/  IMAD.WIDE R14, R4, R15, UR12 ;  /* 0x0000000c040e7e25 */ /* 0x000fe2000f8e020f */
[----:B----4-:R-:W-:-:S05]  /*04d0*/  IADD3 R21, PT, PT, R17, R10, R6 ;  /* 0x0000000a11157210 */ /* 0x010fca0007ffe006 */
[----:B------:R2:W-:Y:S04]  /*04e0*/  STG.E desc[UR16][R2.64], R21 ;  /* 0x0000001502007986 */ /* 0x0005e8000c101910 */
[----:B------:R-:W3:Y:S04]  /*04f0*/  LDG.E R14, desc[UR16][R14.64] ;  /* 0x000000100e0e7981 */ /* 0x000ee8000c1e1900 */
[----:B------:R-:W3:Y:S01]  /*0500*/  LDG.E R6, desc[UR16][R8.64+0x8] ;  /* 0x0000081008067981 */ /* 0x000ee2000c1e1900 */
[----:B------:R-:W-:-:S05]  /*0510*/  MOV R13, 0x4 ;  /* 0x00000004000d7802 */ /* 0x000fca0000000f00 */
[----:B------:R-:W-:Y:S01]  /*0520*/  IMAD.WIDE R12, R4, R13, UR14 ;  /* 0x0000000e040c7e25 */ /* 0x000fe2000f8e020d */
[----:B---3--:R-:W-:-:S05]  /*0530*/  IADD3 R19, PT, PT, R21, R14, R6 ;  /* 0x0000000e15137210 */ /* 0x008fca0007ffe006 */
[----:B------:R2:W-:Y:S04]  /*0540*/  STG.E desc[UR16][R2.64], R19 ;  /* 0x0000001302007986 */ /* 0x0005e8000c101910 */
[----:B------:R-:W3:Y:S04]  /*0550*/  LDG.E R12, desc[UR16][R12.64] ;  /* 0x000000100c0c7981 */ /* 0x000ee8000c1e1900 */
[----:B------:R-:W3:Y:S01]  /*0560*/  LDG.E R6, desc[UR16][R8.64+0xc] ;  /* 0x00000c1008067981 */ /* 0x000ee2000c1e1900 */
[----:B------:R-:W-:Y:S01]  /*0570*/  UIADD3 UR4, UPT, UPT, UR4, 0x8, URZ ;  /* 0x0000000804047890 */ /* 0x000fe2000fffe0ff */
[----:B------:R-:W-:-:S03]  /*0580*/  IMAD.U32 R11, RZ, RZ, UR18 ;  /* 0x00000012ff0b7e24 */ /* 0x000fc6000f8e00ff */
[----:B------:R-:W-:Y:S01]  /*0590*/  UISETP.NE.AND UP0, UPT, UR4, URZ, UPT ;  /* 0x000000ff0400728c */ /* 0x000fe2000bf05270 */
[----:B------:R-:W-:Y:S01]  /*05a0*/  IMAD R4, R11, 0x8, R4 ;  /* 0x000000080b047824 */ /* 0x000fe200078e0204 */
[----:B---3--:R-:W-:Y:S02]  /*05b0*/  IADD3 R7, PT, PT, R19, R12, R6 ;  /* 0x0000000c13077210 */ /* 0x008fe40007ffe006 */
[----:B------:R-:W-:-:S03]  /*05c0*/  IADD3 R6, P0, PT, R8, 0x20, RZ ;  /* 0x0000002008067810 */ /* 0x000fc60007f1e0ff */
[----:B------:R2:W-:Y:S01]  /*05d0*/  STG.E desc[UR16][R2.64], R7 ;  /* 0x0000000702007986 */ /* 0x0005e2000c101910 */
[----:B------:R-:W-:Y:S01]  /*05e0*/  IADD3.X R9, PT, PT, RZ, R9, RZ, P0, !PT ;  /* 0x00000009ff097210 */ /* 0x000fe200007fe4ff */
[----:B------:R-:W-:Y:S08]  /*05f0*/  BRA.U UP0, `(.L_x_1) ;  /* 0xfffffffd00147547 */ /* 0x000ff0000b83ffff */
[----:B------:R-:W-:-:S06]  /*0600*/  ULOP3.LUT UR4, UR18, 0x7ffffff8, URZ, 0xc0, !UPT ;  /* 0x7ffffff812047892 */ /* 0x000fcc000f8ec0ff */
[----:B------:R-:W-:-:S07]  /*0610*/  MOV R4, UR4 ;  /* 0x0000000400047c02 */ /* 0x000fce0008000f00 */
.L_x_0:
[----:B------:R-:W-:-:S06]  /*0620*/  ULOP3.LUT UR4, UR18, 0x7, URZ, 0xc0, !UPT ;  /* 0x0000000712047892 */ /* 0x000fcc000f8ec0ff */
[----:B------:R-:W-:-:S13]  /*0630*/  ISETP.NE.AND P0, PT, RZ, UR4, PT ;  /* 0x00000004ff007c0c */ /* 0x000fda000bf05270 */
[----:B------:R-:W-:Y:S05]  /*0640*/  @!P0 EXIT ;  /* 0x000000000000894d */ /* 0x000fea0003800000 */
[----:B------:R-:W-:Y:S02]  /*0650*/  UISETP.GE.U32.AND UP0, UPT, UR4, 0x4, UPT ;  /* 0x000000040400788c */ /* 0x000fe4000bf06070 */
[----:B------:R-:W-:-:S07]  /*0660*/  ULOP3.LUT UR4, UR18, 0x3, URZ, 0xc0, !UPT ;  /* 0x0000000312047892 */ /* 0x000fce000f8ec0ff */
[----:B------:R-:W-:Y:S05]  /*0670*/  BRA.U !UP0, `(.L_x_2) ;  /* 0x0000000108887547 */ /* 0x000fea000b800000 */
[----:B------:R-:W1:Y:S01]  /*0680*/  LDC.64 R10, c[0x0][0x388] ;  /* 0x0000e200ff0a7b82 */ /* 0x000e620000000a00 */
[----:B------:R-:W-:Y:S01]  /*0690*/  IMAD.IADD R9, R5, 0x1, R4 ;  /* 0x0000000105097824 */ /* 0x000fe200078e0204 */
[----:B------:R-:W3:Y:S01]  /*06a0*/  LDCU.64 UR6, c[0x0][0x388] ;  /* 0x00007100ff0677ac */ /* 0x000ee20008000a00 */
[----:B------:R-:W-:-:S05]  /*06b0*/  IMAD R15, R4, UR18, R0 ;  /* 0x00000012040f7c24 */ /* 0x000fca000f8e0200 */
[----:B------:R-:W4:Y:S01]  /*06c0*/  LDC.64 R12, c[0x0][0x390] ;  /* 0x0000e400ff0c7b82 */ /* 0x000f220000000a00 */
[----:B-1----:R-:W-:-:S06]  /*06d0*/  IMAD.WIDE.U32 R10, R9, 0x4, R10 ;  /* 0x00000004090a7825 */ /* 0x002fcc00078e000a */
[----:B------:R-:W5:Y:S01]  /*06e0*/  LDG.E R10, desc[UR16][R10.64] ;  /* 0x000000100a0a7981 */ /* 0x000f62000c1e1900 */
[----:B----4-:R-:W-:-:S05]  /*06f0*/  IMAD.WIDE R12, R15, 0x4, R12 ;  /* 0x000000040f0c7825 */ /* 0x010fca00078e020c */
[----:B------:R-:W5:Y:S01]  /*0700*/  LDG.E R6, desc[UR16][R12.64] ;  /* 0x000000100c067981 */ /* 0x000f62000c1e1900 */
[----:B------:R-:W-:Y:S01]  /*0710*/  IADD3 R9, P0, PT, R5, R4, RZ ;  /* 0x0000000405097210 */ /* 0x000fe20007f1e0ff */
[----:B--2---:R-:W-:-:S03]  /*0720*/  IMAD.U32 R17, RZ, RZ, UR18 ;  /* 0x00000012ff117e24 */ /* 0x004fc6000f8e00ff */
[----:B------:R-:W-:Y:S02]  /*0730*/  IADD3.X R14, PT, PT, RZ, RZ, RZ, P0, !PT ;  /* 0x000000ffff0e7210 */ /* 0x000fe400007fe4ff */
[----:B---3--:R-:W-:-:S04]  /*0740*/  LEA R8, P0, R9, UR6, 0x2 ;  /* 0x0000000609087c11 */ /* 0x008fc8000f8010ff */
[----:B------:R-:W-:Y:S02]  /*0750*/  LEA.HI.X R9, R9, UR7, R14, 0x2, P0 ;  /* 0x0000000709097c11 */ /* 0x000fe400080f140e */
[----:B-----5:R-:W-:Y:S01]  /*0760*/  IADD3 R15, PT, PT, R7, R6, R10 ;  /* 0x00000006070f7210 */ /* 0x020fe20007ffe00a */
[----:B------:R-:W-:-:S04]  /*0770*/  IMAD.WIDE.U32 R6, R17, 0x4, R12 ;  /* 0x0000000411067825 */ /* 0x000fc800078e000c */
[----:B------:R1:W-:Y:S04]  /*0780*/  STG.E desc[UR16][R2.64], R15 ;  /* 0x0000000f02007986 */ /* 0x0003e8000c101910 */
[----:B------:R-:W2:Y:S04]  /*0790*/  LDG.E R11, desc[UR16][R6.64] ;  /* 0x00000010060b7981 */ /* 0x000ea8000c1e1900 */
[----:B------:R-:W2:Y:S01]  /*07a0*/  LDG.E R10, desc[UR16][R8.64+0x4] ;  /* 0x00000410080a7981 */ /* 0x000ea2000c1e1900 */
[----:B------:R-:W-:Y:S02]  /*07b0*/  MOV R13, UR18 ;  /* 0x00000012000d7c02 */ /* 0x000fe40008000f00 */
[----:B--2---:R-:W-:-:S03]  /*07c0*/  IADD3 R17, PT, PT, R15, R11, R10 ;  /* 0x0000000b0f117210 */ /* 0x004fc60007ffe00a */
[----:B------:R-:W-:Y:S02]  /*07d0*/  IMAD.WIDE.U32 R10, R13, 0x4, R6 ;  /* 0x000000040d0a7825 */ /* 0x000fe400078e0006 */
[----:B------:R1:W-:Y:S04]  /*07e0*/  STG.E desc[UR16][R2.64], R17 ;  /* 0x0000001102007986 */ /* 0x0003e8000c101910 */
[----:B------:R-:W2:Y:S04]  /*07f0*/  LDG.E R13, desc[UR16][R10.64] ;  /* 0x000000100a0d7981 */ /* 0x000ea8000c1e1900 */
[----:B------:R-:W2:Y:S01]  /*0800*/  LDG.E R12, desc[UR16][R8.64+0x8] ;  /* 0x00000810080c7981 */ /* 0x000ea2000c1e1900 */
[----:B------:R-:W-:Y:S01]  /*0810*/  IMAD.U32 R21, RZ, RZ, UR18 ;  /* 0x00000012ff157e24 */ /* 0x000fe2000f8e00ff */
[----:B--2---:R-:W-:-:S03]  /*0820*/  IADD3 R19, PT, PT, R17, R13, R12 ;  /* 0x0000000d11137210 */ /* 0x004fc60007ffe00c */
[----:B------:R-:W-:Y:S02]  /*0830*/  IMAD.WIDE.U32 R12, R21, 0x4, R10 ;  /* 0x00000004150c7825 */ /* 0x000fe400078e000a */
[----:B------:R1:W-:Y:S04]  /*0840*/  STG.E desc[UR16][R2.64], R19 ;  /* 0x0000001302007986 */ /* 0x0003e8000c101910 */
[----:B------:R-:W2:Y:S04]  /*0850*/  LDG.E R6, desc[UR16][R8.64+0xc] ;  /* 0x00000c1008067981 */ /* 0x000ea8000c1e1900 */
[----:B------:R-:W2:Y:S01]  /*0860*/  LDG.E R12, desc[UR16][R12.64] ;  /* 0x000000100c0c7981 */ /* 0x000ea2000c1e1900 */
[----:B------:R-:W-:-:S02]  /*0870*/  IADD3 R4, PT, PT, R4, 0x4, RZ ;  /* 0x0000000404047810 */ /* 0x000fc40007ffe0ff */
[----:B--2---:R-:W-:-:S05]  /*0880*/  IADD3 R7, PT, PT, R19, R12, R6 ;  /* 0x0000000c13077210 */ /* 0x004fca0007ffe006 */
[----:B------:R1:W-:Y:S02]  /*0890*/  STG.E desc[UR16][R2.64], R7 ;  /* 0x0000000702007986 */ /* 0x0003e4000c101910 */
.L_x_2:
[----:B------:R-:W-:-:S13]  /*08a0*/  ISETP.NE.AND P0, PT, RZ, UR4, PT ;  /* 0x00000004ff007c0c */ /* 0x000fda000bf05270 */
[----:B------:R-:W-:Y:S05]  /*08b0*/  @!P0 EXIT ;  /* 0x000000000000894d */ /* 0x000fea0003800000 */
[----:B------:R-:W-:-:S09]  /*08c0*/  UISETP.NE.AND UP0, UPT, UR4, 0x1, UPT ;  /* 0x000000010400788c */ /* 0x000fd2000bf05270 */
[----:B------:R-:W-:Y:S05]  /*08d0*/  BRA.U !UP0, `(.L_x_3) ;  /* 0x0000000108587547 */ /* 0x000fea000b800000 */
[----:B------:R-:W3:Y:S01]  /*08e0*/  LDC.64 R8, c[0x0][0x388] ;  /* 0x0000e200ff087b82 */ /* 0x000ee20000000a00 */
[----:B------:R-:W-:Y:S01]  /*08f0*/  IMAD.IADD R11, R5, 0x1, R4 ;  /* 0x00000001050b7824 */ /* 0x000fe200078e0204 */
[----:B------:R-:W4:Y:S01]  /*0900*/  LDCU.64 UR4, c[0x0][0x388] ;  /* 0x00007100ff0477ac */ /* 0x000f220008000a00 */
[----:B-1----:R-:W-:-:S05]  /*0910*/  IMAD R15, R4, UR18, R0 ;  /* 0x00000012040f7c24 */ /* 0x002fca000f8e0200 */
[----:B------:R-:W1:Y:S01]  /*0920*/  LDC.64 R12, c[0x0][0x390] ;  /* 0x0000e400ff0c7b82 */ /* 0x000e620000000a00 */
[----:B---3--:R-:W-:-:S06]  /*0930*/  IMAD.WIDE.U32 R10, R11, 0x4, R8 ;  /* 0x000000040b0a7825 */ /* 0x008fcc00078e0008 */
[----:B------:R-:W2:Y:S01]  /*0940*/  LDG.E R10, desc[UR16][R10.64] ;  /* 0x000000100a0a7981 */ /* 0x000ea2000c1e1900 */
[----:B-1----:R-:W-:-:S05]  /*0950*/  IMAD.WIDE R12, R15, 0x4, R12 ;  /* 0x000000040f0c7825 */ /* 0x002fca00078e020c */
[----:B------:R-:W2:Y:S01]  /*0960*/  LDG.E R6, desc[UR16][R12.64] ;  /* 0x000000100c067981 */ /* 0x000ea2000c1e1900 */
[----:B------:R-:W-:Y:S01]  /*0970*/  IADD3 R9, P0, PT, R5, R4, RZ ;  /* 0x0000000405097210 */ /* 0x000fe20007f1e0ff */
[----:B------:R-:W-:-:S03]  /*0980*/  IMAD.U32 R15, RZ, RZ, UR18 ;  /* 0x00000012ff0f7e24 */ /* 0x000fc6000f8e00ff */
[----:B------:R-:W-:Y:S02]  /*0990*/  IADD3.X R14, PT, PT, RZ, RZ, RZ, P0, !PT ;  /* 0x000000ffff0e7210 */ /* 0x000fe400007fe4ff */
[----:B----4-:R-:W-:-:S04]  /*09a0*/  LEA R8, P0, R9, UR4, 0x2 ;  /* 0x0000000409087c11 */ /* 0x010fc8000f8010ff */
[----:B------:R-:W-:Y:S01]  /*09b0*/  LEA.HI.X R9, R9, UR5, R14, 0x2, P0 ;  /* 0x0000000509097c11 */ /* 0x000fe200080f140e */
[----:B------:R-:W-:Y:S01]  /*09c0*/  IMAD.WIDE.U32 R14, R15, 0x4, R12 ;  /* 0x000000040f0e7825 */ /* 0x000fe200078e000c */
[----:B--2---:R-:W-:-:S05]  /*09d0*/  IADD3 R17, PT, PT, R7, R6, R10 ;  /* 0x0000000607117210 */ /* 0x004fca0007ffe00a */
[----:B------:R3:W-:Y:S04]  /*09e0*/  STG.E desc[UR16][R2.64], R17 ;  /* 0x0000001102007986 */ /* 0x0007e8000c101910 */
[----:B------:R-:W2:Y:S04]  /*09f0*/  LDG.E R14, desc[UR16][R14.64] ;  /* 0x000000100e0e7981 */ /* 0x000ea8000c1e1900 */
[----:B------:R-:W2:Y:S01]  /*0a00*/  LDG.E R8, desc[UR16][R8.64+0x4] ;  /* 0x0000041008087981 */ /* 0x000ea2000c1e1900 */
[----:B------:R-:W-:Y:S02]  /*0a10*/  IADD3 R4, PT, PT, R4, 0x2, RZ ;  /* 0x0000000204047810 */ /* 0x000fe40007ffe0ff */
[----:B--2---:R-:W-:-:S05]  /*0a20*/  IADD3 R7, PT, PT, R17, R14, R8 ;  /* 0x0000000e11077210 */ /* 0x004fca0007ffe008 */
[----:B------:R3:W-:Y:S02]  /*0a30*/  STG.E desc[UR16][R2.64], R7 ;  /* 0x0000000702007986 */ /* 0x0007e4000c101910 */
.L_x_3:
[----:B------:R-:W-:-:S04]  /*0a40*/  ULOP3.LUT UR4, UR18, 0x1, URZ, 0xc0, !UPT ;  /* 0x0000000112047892 */ /* 0x000fc8000f8ec0ff */
[----:B------:R-:W-:-:S06]  /*0a50*/  UISETP.NE.U32.AND UP0, UPT, UR4, 0x1, UPT ;  /* 0x000000010400788c */ /* 0x000fcc000bf05070 */
[----:B------:R-:W-:-:S13]  /*0a60*/  PLOP3.LUT P0, PT, PT, PT, UP0, 0x80, 0x8 ;  /* 0x000000000008781c */ /* 0x000fda0003f0f008 */
[----:B------:R-:W-:Y:S05]  /*0a70*/  @P0 EXIT ;  /* 0x000000000000094d */ /* 0x000fea0003800000 */
[----:B------:R-:W4:Y:S01]  /*0a80*/  LDC.64 R8, c[0x0][0x388] ;  /* 0x0000e200ff087b82 */ /* 0x000f220000000a00 */
[----:B------:R-:W-:Y:S02]  /*0a90*/  IMAD.IADD R5, R5, 0x1, R4 ;  /* 0x0000000105057824 */ /* 0x000fe400078e0204 */
[----:B------:R-:W-:-:S05]  /*0aa0*/  IMAD R13, R4, UR18, R0 ;  /* 0x00000012040d7c24 */ /* 0x000fca000f8e0200 */
[----:B------:R-:W5:Y:S01]  /*0ab0*/  LDC.64 R10, c[0x0][0x390] ;  /* 0x0000e400ff0a7b82 */ /* 0x000f620000000a00 */
[----:B----4-:R-:W-:-:S06]  /*0ac0*/  IMAD.WIDE.U32 R4, R5, 0x4, R8 ;  /* 0x0000000405047825 */ /* 0x010fcc00078e0008 */
[----:B------:R-:W1:Y:S01]  /*0ad0*/  LDG.E R4, desc[UR16][R4.64] ;  /* 0x0000001004047981 */ /* 0x000e62000c1e1900 */
[----:B-----5:R-:W-:-:S06]  /*0ae0*/  IMAD.WIDE R8, R13, 0x4, R10 ;  /* 0x000000040d087825 */ /* 0x020fcc00078e020a */
[----:B------:R-:W1:Y:S02]  /*0af0*/  LDG.E R8, desc[UR16][R8.64] ;  /* 0x0000001008087981 */ /* 0x000e64000c1e1900 */
[----:B-123--:R-:W-:-:S05]  /*0b00*/  IADD3 R7, PT, PT, R7, R8, R4 ;  /* 0x0000000807077210 */ /* 0x00efca0007ffe004 */
[----:B------:R-:W-:Y:S01]  /*0b10*/  STG.E desc[UR16][R2.64], R7 ;  /* 0x0000000702007986 */ /* 0x000fe2000c101910 */
[----:B------:R-:W-:Y:S05]  /*0b20*/  EXIT ;  /* 0x000000000000794d */ /* 0x000fea0003800000 */
.L_x_4:
[----:B------:R-:W-:-:S00]  /*0b30*/  BRA `(.L_x_4) ;  /* 0xfffffffc00fc7947 */ /* 0x000fc0000383ffff */
[----:B------:R-:W-:-:S00]  /*0b40*/  NOP ;  /* 0x0000000000007918 */ /* 0x000fc00000000000 */
        /* <DEDUP_REMOVED lines=11> */
.L_x_5:


//--------------------- .nv.shared.reserved.0     --------------------------
	.section	.nv.shared.reserved.0,"aw",@nobits
	.weak		__nv_reservedSMEM_offset_0_alias
	.size		__nv_reservedSMEM_offset_0_alias, 0, 64
	.other		__nv_reservedSMEM_offset_0_alias,@"STO_CUDA_RESERVED_SHARED STV_DEFAULT"
__nv_reservedSMEM_offset_0_alias:
	.zero		0
	.zero		64


//--------------------- .nv.constant0._Z6matmulIiEvPT_PKS0_S3_i --------------------------
	.section	.nv.constant0._Z6matmulIiEvPT_PKS0_S3_i,"a",@progbits
	.sectionflags	@""
	.align	4
.nv.constant0._Z6matmulIiEvPT_PKS0_S3_i:
	.zero		924


//--------------------- SYMBOLS --------------------------

	.type		.nv.reservedSmem.offset0,@object
	.size		.nv.reservedSmem.offset0,0x4
